	.headerflags	@"EF_CUDA_TEXMODE_UNIFIED EF_CUDA_64BIT_ADDRESS EF_CUDA_ACCELERATORS EF_CUDA_SM90 EF_CUDA_VIRTUAL_SM(EF_CUDA_SM90)"
	.elftype	@"ET_EXEC"


//--------------------- .nv.info                  --------------------------
	.section	.nv.info,"",@"SHT_CUDA_INFO"
	.align	4


	//----- nvinfo : EIATTR_REGCOUNT
	.align		4
        /*0000*/ 	.byte	0x04, 0x2f
        /*0002*/ 	.short	(.L_3 - .L_2)
	.align		4
.L_2:
        /*0004*/ 	.word	index@(triton_per_fused_div_linalg_vector_norm_1)
        /*0008*/ 	.word	0x00000013


	//----- nvinfo : EIATTR_MIN_STACK_SIZE
	.align		4
.L_3:
        /*000c*/ 	.byte	0x04, 0x12
        /*000e*/ 	.short	(.L_5 - .L_4)
	.align		4
.L_4:
        /*0010*/ 	.word	index@(triton_per_fused_div_linalg_vector_norm_1)
        /*0014*/ 	.word	0x00000000


	//----- nvinfo : EIATTR_FRAME_SIZE
	.align		4
.L_5:
        /*0018*/ 	.byte	0x04, 0x11
        /*001a*/ 	.short	(.L_7 - .L_6)
	.align		4
.L_6:
        /*001c*/ 	.word	index@(triton_per_fused_div_linalg_vector_norm_1)
        /*0020*/ 	.word	0x00000000


	//----- nvinfo : EIATTR_MIN_STACK_SIZE
	.align		4
.L_7:
        /*0024*/ 	.byte	0x04, 0x12
        /*0026*/ 	.short	(.L_9 - .L_8)
	.align		4
.L_8:
        /*0028*/ 	.word	index@(triton_per_fused_div_linalg_vector_norm_1)
        /*002c*/ 	.word	0x00000000
.L_9:


//--------------------- .nv.info.triton_per_fused_div_linalg_vector_norm_1 --------------------------
	.section	.nv.info.triton_per_fused_div_linalg_vector_norm_1,"",@"SHT_CUDA_INFO"
	.sectionflags	@""
	.align	4


	//----- nvinfo : EIATTR_CUDA_API_VERSION
	.align		4
        /*0000*/ 	.byte	0x04, 0x37
        /*0002*/ 	.short	(.L_11 - .L_10)
.L_10:
        /*0004*/ 	.word	0x0000007c


	//----- nvinfo : EIATTR_KPARAM_INFO
	.align		4
.L_11:
        /*0008*/ 	.byte	0x04, 0x17
        /*000a*/ 	.short	(.L_13 - .L_12)
.L_12:
        /*000c*/ 	.word	0x00000000
        /*0010*/ 	.short	0x0004
        /*0012*/ 	.short	0x001c
        /*0014*/ 	.byte	0x00, 0xf0, 0x11, 0x00


	//----- nvinfo : EIATTR_KPARAM_INFO
	.align		4
.L_13:
        /*0018*/ 	.byte	0x04, 0x17
        /*001a*/ 	.short	(.L_15 - .L_14)
.L_14:
        /*001c*/ 	.word	0x00000000
        /*0020*/ 	.short	0x0003
        /*0022*/ 	.short	0x0018
        /*0024*/ 	.byte	0x00, 0xf0, 0x11, 0x00


	//----- nvinfo : EIATTR_KPARAM_INFO
	.align		4
.L_15:
        /*0028*/ 	.byte	0x04, 0x17
        /*002a*/ 	.short	(.L_17 - .L_16)
.L_16:
        /*002c*/ 	.word	0x00000000
        /*0030*/ 	.short	0x0002
        /*0032*/ 	.short	0x0010
        /*0034*/ 	.byte	0x00, 0xf4, 0x21, 0x00


	//----- nvinfo : EIATTR_KPARAM_INFO
	.align		4
.L_17:
        /*0038*/ 	.byte	0x04, 0x17
        /*003a*/ 	.short	(.L_19 - .L_18)
.L_18:
        /*003c*/ 	.word	0x00000000
        /*0040*/ 	.short	0x0001
        /*0042*/ 	.short	0x0008
        /*0044*/ 	.byte	0x00, 0xf4, 0x21, 0x00


	//----- nvinfo : EIATTR_KPARAM_INFO
	.align		4
.L_19:
        /*0048*/ 	.byte	0x04, 0x17
        /*004a*/ 	.short	(.L_21 - .L_20)
.L_20:
        /*004c*/ 	.word	0x00000000
        /*0050*/ 	.short	0x0000
        /*0052*/ 	.short	0x0000
        /*0054*/ 	.byte	0x00, 0xf4, 0x21, 0x00


	//----- nvinfo : EIATTR_SPARSE_MMA_MASK
	.align		4
.L_21:
        /*0058*/ 	.byte	0x03, 0x50
        /*005a*/ 	.short	0x0000


	//----- nvinfo : EIATTR_MAXREG_COUNT
	.align		4
        /*005c*/ 	.byte	0x03, 0x1b
        /*005e*/ 	.short	0x00ff


	//----- nvinfo : EIATTR_COOP_GROUP_MASK_REGIDS
	.align		4
        /*0060*/ 	.byte	0x04, 0x29
        /*0062*/ 	.short	(.L_23 - .L_22)


	//   ....[0]....
.L_22:
        /*0064*/ 	.word	0xffffffff


	//   ....[1]....
        /*0068*/ 	.word	0xffffffff


	//   ....[2]....
        /*006c*/ 	.word	0xffffffff


	//   ....[3]....
        /*0070*/ 	.word	0xffffffff


	//   ....[4]....
        /*0074*/ 	.word	0xffffffff


	//   ....[5]....
        /*0078*/ 	.word	0xffffffff


	//----- nvinfo : EIATTR_COOP_GROUP_INSTR_OFFSETS
	.align		4
.L_23:
        /*007c*/ 	.byte	0x04, 0x28
        /*007e*/ 	.short	(.L_25 - .L_24)


	//   ....[0]....
.L_24:
        /*0080*/ 	.word	0x00000140


	//   ....[1]....
        /*0084*/ 	.word	0x00000160


	//   ....[2]....
        /*0088*/ 	.word	0x00000190


	//   ....[3]....
        /*008c*/ 	.word	0x000001c0


	//   ....[4]....
        /*0090*/ 	.word	0x000001f0


	//   ....[5]....
        /*0094*/ 	.word	0x00000270


	//----- nvinfo : EIATTR_EXIT_INSTR_OFFSETS
	.align		4
.L_25:
        /*0098*/ 	.byte	0x04, 0x1c
        /*009a*/ 	.short	(.L_27 - .L_26)


	//   ....[0]....
.L_26:
        /*009c*/ 	.word	0x00000490


	//----- nvinfo : EIATTR_REQNTID
	.align		4
.L_27:
        /*00a0*/ 	.byte	0x04, 0x10
        /*00a2*/ 	.short	(.L_29 - .L_28)
.L_28:
        /*00a4*/ 	.word	0x00000040
        /*00a8*/ 	.word	0x00000001
        /*00ac*/ 	.word	0x00000001


	//----- nvinfo : EIATTR_CBANK_PARAM_SIZE
	.align		4
.L_29:
        /*00b0*/ 	.byte	0x03, 0x19
        /*00b2*/ 	.short	0x0020


	//----- nvinfo : EIATTR_PARAM_CBANK
	.align		4
        /*00b4*/ 	.byte	0x04, 0x0a
        /*00b6*/ 	.short	(.L_31 - .L_30)
	.align		4
.L_30:
        /*00b8*/ 	.word	index@(.nv.constant0.triton_per_fused_div_linalg_vector_norm_1)
        /*00bc*/ 	.short	0x0210
        /*00be*/ 	.short	0x0020


	//----- nvinfo : EIATTR_SW_WAR
	.align		4
.L_31:
        /*00c0*/ 	.byte	0x04, 0x36
        /*00c2*/ 	.short	(.L_33 - .L_32)
.L_32:
        /*00c4*/ 	.word	0x00000008
.L_33:


//--------------------- .nv.callgraph             --------------------------
	.section	.nv.callgraph,"",@"SHT_CUDA_CALLGRAPH"
	.align	4
	.sectionentsize	8
	.align		4
        /*0000*/ 	.word	0x00000000
	.align		4
        /*0004*/ 	.word	0xffffffff
	.align		4
        /*0008*/ 	.word	0x00000000
	.align		4
        /*000c*/ 	.word	0xfffffffe
	.align		4
        /*0010*/ 	.word	0x00000000
	.align		4
        /*0014*/ 	.word	0xfffffffd
	.align		4
        /*0018*/ 	.word	0x00000000
	.align		4
        /*001c*/ 	.word	0xfffffffc


//--------------------- .nv.constant4             --------------------------
	.section	.nv.constant4,"a",@progbits
	.align	8
	.align		8
.nv.constant4:
        /*0000*/ 	.dword	_$_str
	.align		8
        /*0008*/ 	.dword	_$_str_$_2


//--------------------- .text.triton_per_fused_div_linalg_vector_norm_1 --------------------------
	.section	.text.triton_per_fused_div_linalg_vector_norm_1,"ax",@progbits
	.sectionflags	@"SHF_BARRIERS=1"
	.align	128
        .global         triton_per_fused_div_linalg_vector_norm_1
        .type           triton_per_fused_div_linalg_vector_norm_1,@function
        .size           triton_per_fused_div_linalg_vector_norm_1,(.L_x_1 - triton_per_fused_div_linalg_vector_norm_1)
        .other          triton_per_fused_div_linalg_vector_norm_1,@"STO_CUDA_ENTRY STV_DEFAULT"
triton_per_fused_div_linalg_vector_norm_1:
.text.triton_per_fused_div_linalg_vector_norm_1:
[----:B------:R-:W-:Y:S01]  /*0000*/  LDC R1, c[0x0][0x28] ;  /* 0x00000a00ff017b82 */ /* 0x000fe20000000800 */
[----:B------:R-:W1:Y:S07]  /*0010*/  S2R R13, SR_TID.X ;  /* 0x00000000000d7919 */ /* 0x000e6e0000002100 */
[----:B------:R-:W2:Y:S01]  /*0020*/  LDC.64 R4, c[0x0][0x218] ;  /* 0x00008600ff047b82 */ /* 0x000ea20000000a00 */
[----:B------:R-:W-:Y:S01]  /*0030*/  ULDC.64 UR6, c[0x0][0x208] ;  /* 0x0000820000067ab9 */ /* 0x000fe20000000a00 */
[----:B------:R-:W3:Y:S01]  /*0040*/  S2R R2, SR_CTAID.X ;  /* 0x0000000000027919 */ /* 0x000ee20000002500 */
[----:B-1----:R-:W-:-:S04]  /*0050*/  SHF.L.U32 R3, R13, 0x2, RZ ;  /* 0x000000020d037819 */ /* 0x002fc800000006ff */
[----:B------:R-:W-:-:S04]  /*0060*/  LOP3.LUT R7, R3, 0xfc, RZ, 0xc0, !PT ;  /* 0x000000fc03077812 */ /* 0x000fc800078ec0ff */
[----:B---3--:R-:W-:-:S05]  /*0070*/  LEA R0, R2, R7, 0x8 ;  /* 0x0000000702007211 */ /* 0x008fca00078e40ff */
[----:B--2---:R-:W-:-:S06]  /*0080*/  IMAD.WIDE R4, R0, 0x4, R4 ;  /* 0x0000000400047825 */ /* 0x004fcc00078e0204 */
[----:B------:R-:W2:Y:S01]  /*0090*/  LDG.E.128 R4, desc[UR6][R4.64] ;  /* 0x0000000604047981 */ /* 0x000ea2000c1e1d00 */
[----:B------:R-:W1:Y:S01]  /*00a0*/  S2UR UR5, SR_CgaCtaId ;  /* 0x00000000000579c3 */ /* 0x000e620000008800 */
[C---:B------:R-:W-:Y:S01]  /*00b0*/  LOP3.LUT P0, RZ, R13.reuse, 0x1f, RZ, 0xc0, !PT ;  /* 0x0000001f0dff7812 */ /* 0x040fe2000780c0ff */
[----:B------:R-:W-:Y:S01]  /*00c0*/  UMOV UR4, 0x400 ;  /* 0x0000040000047882 */ /* 0x000fe20000000000 */
[C---:B------:R-:W-:Y:S02]  /*00d0*/  ISETP.GE.AND P1, PT, R13.reuse, 0x2, PT ;  /* 0x000000020d00780c */ /* 0x040fe40003f26270 */
[----:B------:R-:W-:Y:S01]  /*00e0*/  LOP3.LUT P2, RZ, R13, 0x3f, RZ, 0xc0, !PT ;  /* 0x0000003f0dff7812 */ /* 0x000fe2000784c0ff */
[----:B-1----:R-:W-:Y:S01]  /*00f0*/  UPRMT UR4, UR5, 0x654, UR4 ;  /* 0x0000065405047896 */ /* 0x002fe20008000004 */
[----:B--2---:R-:W-:-:S04]  /*0100*/  FMUL R9, R5, R5 ;  /* 0x0000000505097220 */ /* 0x004fc80000400000 */
[----:B------:R-:W-:-:S04]  /*0110*/  FFMA R9, R4, R4, R9 ;  /* 0x0000000404097223 */ /* 0x000fc80000000009 */
[----:B------:R-:W-:-:S04]  /*0120*/  FFMA R10, R6, R6, R9 ;  /* 0x00000006060a7223 */ /* 0x000fc80000000009 */
[----:B------:R-:W-:-:S05]  /*0130*/  FFMA R10, R7, R7, R10 ;  /* 0x00000007070a7223 */ /* 0x000fca000000000a */
[----:B------:R-:W1:Y:S02]  /*0140*/  SHFL.BFLY PT, R9, R10, 0x10, 0x1f ;  /* 0x0e001f000a097f89 */ /* 0x000e6400000e0000 */
[----:B-1----:R-:W-:-:S05]  /*0150*/  FADD R9, R10, R9 ;  /* 0x000000090a097221 */ /* 0x002fca0000000000 */
[----:B------:R-:W1:Y:S02]  /*0160*/  SHFL.BFLY PT, R12, R9, 0x8, 0x1f ;  /* 0x0d001f00090c7f89 */ /* 0x000e6400000e0000 */
[----:B-1----:R-:W-:Y:S01]  /*0170*/  FADD R12, R9, R12 ;  /* 0x0000000c090c7221 */ /* 0x002fe20000000000 */
[----:B------:R-:W-:-:S04]  /*0180*/  SHF.R.U32.HI R9, RZ, 0x3, R13 ;  /* 0x00000003ff097819 */ /* 0x000fc8000001160d */
[----:B------:R-:W1:Y:S01]  /*0190*/  SHFL.BFLY PT, R11, R12, 0x4, 0x1f ;  /* 0x0c801f000c0b7f89 */ /* 0x000e6200000e0000 */
[----:B------:R-:W-:Y:S01]  /*01a0*/  LOP3.LUT R10, R9, 0x4, RZ, 0xc0, !PT ;  /* 0x00000004090a7812 */ /* 0x000fe200078ec0ff */
[----:B-1----:R-:W-:-:S05]  /*01b0*/  FADD R11, R12, R11 ;  /* 0x0000000b0c0b7221 */ /* 0x002fca0000000000 */
[----:B------:R-:W1:Y:S02]  /*01c0*/  SHFL.BFLY PT, R14, R11, 0x2, 0x1f ;  /* 0x0c401f000b0e7f89 */ /* 0x000e6400000e0000 */
[----:B-1----:R-:W-:Y:S01]  /*01d0*/  FADD R14, R11, R14 ;  /* 0x0000000e0b0e7221 */ /* 0x002fe20000000000 */
[----:B------:R-:W-:-:S04]  /*01e0*/  LOP3.LUT R11, R13, 0x1, RZ, 0xc0, !PT ;  /* 0x000000010d0b7812 */ /* 0x000fc800078ec0ff */
[----:B------:R-:W1:Y:S02]  /*01f0*/  SHFL.BFLY PT, R15, R14, 0x1, 0x1f ;  /* 0x0c201f000e0f7f89 */ /* 0x000e6400000e0000 */
[----:B-1----:R-:W-:-:S05]  /*0200*/  FADD R15, R14, R15 ;  /* 0x0000000f0e0f7221 */ /* 0x002fca0000000000 */
[----:B------:R1:W-:Y:S01]  /*0210*/  @!P0 STS [R10+UR4], R15 ;  /* 0x0000000f0a008988 */ /* 0x0003e20008000804 */
[----:B------:R-:W-:Y:S01]  /*0220*/  BAR.SYNC.DEFER_BLOCKING 0x0 ;  /* 0x0000000000007b1d */ /* 0x000fe20000010000 */
[----:B------:R-:W-:-:S04]  /*0230*/  ISETP.NE.U32.AND P0, PT, R11, 0x1, PT ;  /* 0x000000010b00780c */ /* 0x000fc80003f05070 */
[----:B------:R-:W-:-:S03]  /*0240*/  ISETP.LT.AND P0, PT, R13, 0x2, P0 ;  /* 0x000000020d00780c */ /* 0x000fc60000701270 */
[----:B-1----:R-:W1:Y:S01]  /*0250*/  LDC.64 R10, c[0x0][0x220] ;  /* 0x00008800ff0a7b82 */ /* 0x002e620000000a00 */
[----:B------:R-:W2:Y:S04]  /*0260*/  @!P1 LDS R8, [R3+UR4] ;  /* 0x0000000403089984 */ /* 0x000ea80008000800 */
[----:B--2---:R-:W2:Y:S02]  /*0270*/  SHFL.BFLY PT, R9, R8, 0x1, 0x1f ;  /* 0x0c201f0008097f89 */ /* 0x004ea400000e0000 */
[----:B--2---:R-:W-:-:S05]  /*0280*/  FADD R12, R8, R9 ;  /* 0x00000009080c7221 */ /* 0x004fca0000000000 */
[----:B------:R-:W-:Y:S01]  /*0290*/  @P0 STS [R3+UR4], R12 ;  /* 0x0000000c03000988 */ /* 0x000fe20008000804 */
[----:B------:R-:W-:Y:S06]  /*02a0*/  BAR.SYNC.DEFER_BLOCKING 0x0 ;  /* 0x0000000000007b1d */ /* 0x000fec0000010000 */
[----:B------:R-:W2:Y:S02]  /*02b0*/  LDS R9, [UR4] ;  /* 0x00000004ff097984 */ /* 0x000ea40008000800 */
[----:B--2---:R-:W-:-:S04]  /*02c0*/  FADD R14, RZ, R9 ;  /* 0x00000009ff0e7221 */ /* 0x004fc80000000000 */
[----:B------:R-:W2:Y:S01]  /*02d0*/  MUFU.SQRT R15, R14 ;  /* 0x0000000e000f7308 */ /* 0x000ea20000002000 */
[----:B------:R-:W-:Y:S01]  /*02e0*/  BAR.SYNC.DEFER_BLOCKING 0x0 ;  /* 0x0000000000007b1d */ /* 0x000fe20000010000 */
[C---:B--2---:R-:W-:Y:S02]  /*02f0*/  FSETP.NAN.AND P1, PT, R15.reuse, R15, PT ;  /* 0x0000000f0f00720b */ /* 0x044fe40003f28000 */
[C---:B------:R-:W-:Y:S02]  /*0300*/  FSETP.GT.AND P0, PT, R15.reuse, 9.9999999600419720025e-13, PT ;  /* 0x2b8cbccc0f00780b */ /* 0x040fe40003f04000 */
[----:B------:R-:W-:-:S04]  /*0310*/  FSEL R8, R15, 9.9999999600419720025e-13, P1 ;  /* 0x2b8cbccc0f087808 */ /* 0x000fc80000800000 */
[----:B------:R-:W-:Y:S02]  /*0320*/  FSEL R16, R15, R8, P0 ;  /* 0x000000080f107208 */ /* 0x000fe40000000000 */
[----:B------:R-:W2:Y:S02]  /*0330*/  LDC.64 R8, c[0x0][0x210] ;  /* 0x00008400ff087b82 */ /* 0x000ea40000000a00 */
[C---:B------:R-:W-:Y:S02]  /*0340*/  FSETP.GT.AND P0, PT, R16.reuse, 8.50705917302346158658e+37, PT ;  /* 0x7e8000001000780b */ /* 0x040fe40003f04000 */
[----:B------:R-:W-:-:S11]  /*0350*/  FSETP.GEU.AND P1, PT, R16, 1.175494350822287508e-38, PT ;  /* 0x008000001000780b */ /* 0x000fd60003f2e000 */
[----:B------:R-:W-:Y:S01]  /*0360*/  @P0 FMUL R16, R16, 0.25 ;  /* 0x3e80000010100820 */ /* 0x000fe20000400000 */
[----:B------:R-:W-:Y:S01]  /*0370*/  @P0 FMUL R4, R4, 0.25 ;  /* 0x3e80000004040820 */ /* 0x000fe20000400000 */
[----:B------:R-:W-:Y:S01]  /*0380*/  @P0 FMUL R5, R5, 0.25 ;  /* 0x3e80000005050820 */ /* 0x000fe20000400000 */
[----:B------:R-:W-:Y:S01]  /*0390*/  @P0 FMUL R6, R6, 0.25 ;  /* 0x3e80000006060820 */ /* 0x000fe20000400000 */
[----:B------:R-:W-:Y:S01]  /*03a0*/  @!P1 FMUL R16, R16, 16777216 ;  /* 0x4b80000010109820 */ /* 0x000fe20000400000 */
[----:B------:R-:W-:Y:S01]  /*03b0*/  @P0 FMUL R7, R7, 0.25 ;  /* 0x3e80000007070820 */ /* 0x000fe20000400000 */
[----:B------:R-:W-:Y:S01]  /*03c0*/  @!P1 FMUL R4, R4, 16777216 ;  /* 0x4b80000004049820 */ /* 0x000fe20000400000 */
[----:B------:R-:W-:Y:S01]  /*03d0*/  @!P1 FMUL R5, R5, 16777216 ;  /* 0x4b80000005059820 */ /* 0x000fe20000400000 */
[----:B------:R-:W-:Y:S01]  /*03e0*/  @!P1 FMUL R6, R6, 16777216 ;  /* 0x4b80000006069820 */ /* 0x000fe20000400000 */
[----:B------:R-:W-:Y:S01]  /*03f0*/  @!P1 FMUL R7, R7, 16777216 ;  /* 0x4b80000007079820 */ /* 0x000fe20000400000 */
[----:B------:R-:W3:Y:S01]  /*0400*/  MUFU.RCP R16, R16 ;  /* 0x0000001000107308 */ /* 0x000ee20000001000 */
[----:B--2---:R-:W-:-:S04]  /*0410*/  IMAD.WIDE R2, R2, 0x4, R8 ;  /* 0x0000000402027825 */ /* 0x004fc800078e0208 */
[----:B-1----:R-:W-:Y:S01]  /*0420*/  IMAD.WIDE R8, R0, 0x4, R10 ;  /* 0x0000000400087825 */ /* 0x002fe200078e020a */
[----:B------:R-:W-:Y:S03]  /*0430*/  @!P2 STG.E desc[UR6][R2.64], R15 ;  /* 0x0000000f0200a986 */ /* 0x000fe6000c101906 */
[C---:B---3--:R-:W-:Y:S01]  /*0440*/  FMUL R4, R16.reuse, R4 ;  /* 0x0000000410047220 */ /* 0x048fe20000400000 */
[C---:B------:R-:W-:Y:S01]  /*0450*/  FMUL R5, R16.reuse, R5 ;  /* 0x0000000510057220 */ /* 0x040fe20000400000 */
[C---:B------:R-:W-:Y:S01]  /*0460*/  FMUL R6, R16.reuse, R6 ;  /* 0x0000000610067220 */ /* 0x040fe20000400000 */
[----:B------:R-:W-:-:S05]  /*0470*/  FMUL R7, R16, R7 ;  /* 0x0000000710077220 */ /* 0x000fca0000400000 */
[----:B------:R-:W-:Y:S01]  /*0480*/  STG.E.128 desc[UR6][R8.64], R4 ;  /* 0x0000000408007986 */ /* 0x000fe2000c101d06 */
[----:B------:R-:W-:Y:S05]  /*0490*/  EXIT ;  /* 0x000000000000794d */ /* 0x000fea0003800000 */
.L_x_0:
[----:B------:R-:W-:-:S00]  /*04a0*/  BRA `(.L_x_0) ;  /* 0xfffffffc00fc7947 */ /* 0x000fc0000383ffff */
[----:B------:R-:W-:-:S00]  /*04b0*/  NOP ;  /* 0x0000000000007918 */ /* 0x000fc00000000000 */
        /* <DEDUP_REMOVED lines=12> */
.L_x_1:


//--------------------- .nv.global.init           --------------------------
	.section	.nv.global.init,"aw",@progbits
.nv.global.init:
	.type		_$_str,@object
	.size		_$_str,(_$_str_$_2 - _$_str)
_$_str:
        /*0000*/ 	.byte	0x5f, 0x5f, 0x43, 0x55, 0x44, 0x41, 0x5f, 0x46, 0x54, 0x5a, 0x00
	.type		_$_str_$_2,@object
	.size		_$_str_$_2,(.L_1 - _$_str_$_2)
_$_str_$_2:
        /*000b*/ 	.byte	0x5f, 0x5f, 0x43, 0x55, 0x44, 0x41, 0x5f, 0x50, 0x52, 0x45, 0x43, 0x5f, 0x53, 0x51, 0x52, 0x54
        /*001b*/ 	.byte	0x00
.L_1:


//--------------------- .nv.shared.triton_per_fused_div_linalg_vector_norm_1 --------------------------
	.section	.nv.shared.triton_per_fused_div_linalg_vector_norm_1,"aw",@nobits
	.sectionflags	@""
	.align	16
	.zero		1024


//--------------------- .nv.constant0.triton_per_fused_div_linalg_vector_norm_1 --------------------------
	.section	.nv.constant0.triton_per_fused_div_linalg_vector_norm_1,"a",@progbits
	.sectionflags	@""
	.align	4
.nv.constant0.triton_per_fused_div_linalg_vector_norm_1:
	.zero		560
